	.headerflags	@"EF_CUDA_TEXMODE_UNIFIED EF_CUDA_64BIT_ADDRESS EF_CUDA_ACCELERATORS EF_CUDA_SM90 EF_CUDA_VIRTUAL_SM(EF_CUDA_SM90)"
	.elftype	@"ET_EXEC"


//--------------------- .nv.info                  --------------------------
	.section	.nv.info,"",@"SHT_CUDA_INFO"
	.align	4


	//----- nvinfo : EIATTR_REGCOUNT
	.align		4
        /*0000*/ 	.byte	0x04, 0x2f
        /*0002*/ 	.short	(.L_1 - .L_0)
	.align		4
.L_0:
        /*0004*/ 	.word	index@(triton_poi_fused_convolution_relu_1)
        /*0008*/ 	.word	0x0000001c


	//----- nvinfo : EIATTR_MIN_STACK_SIZE
	.align		4
.L_1:
        /*000c*/ 	.byte	0x04, 0x12
        /*000e*/ 	.short	(.L_3 - .L_2)
	.align		4
.L_2:
        /*0010*/ 	.word	index@(triton_poi_fused_convolution_relu_1)
        /*0014*/ 	.word	0x00000000


	//----- nvinfo : EIATTR_FRAME_SIZE
	.align		4
.L_3:
        /*0018*/ 	.byte	0x04, 0x11
        /*001a*/ 	.short	(.L_5 - .L_4)
	.align		4
.L_4:
        /*001c*/ 	.word	index@(triton_poi_fused_convolution_relu_1)
        /*0020*/ 	.word	0x00000000


	//----- nvinfo : EIATTR_MIN_STACK_SIZE
	.align		4
.L_5:
        /*0024*/ 	.byte	0x04, 0x12
        /*0026*/ 	.short	(.L_7 - .L_6)
	.align		4
.L_6:
        /*0028*/ 	.word	index@(triton_poi_fused_convolution_relu_1)
        /*002c*/ 	.word	0x00000000
.L_7:


//--------------------- .nv.info.triton_poi_fused_convolution_relu_1 --------------------------
	.section	.nv.info.triton_poi_fused_convolution_relu_1,"",@"SHT_CUDA_INFO"
	.sectionflags	@""
	.align	4


	//----- nvinfo : EIATTR_CUDA_API_VERSION
	.align		4
        /*0000*/ 	.byte	0x04, 0x37
        /*0002*/ 	.short	(.L_9 - .L_8)
.L_8:
        /*0004*/ 	.word	0x0000007c


	//----- nvinfo : EIATTR_KPARAM_INFO
	.align		4
.L_9:
        /*0008*/ 	.byte	0x04, 0x17
        /*000a*/ 	.short	(.L_11 - .L_10)
.L_10:
        /*000c*/ 	.word	0x00000000
        /*0010*/ 	.short	0x0004
        /*0012*/ 	.short	0x001c
        /*0014*/ 	.byte	0x00, 0xf0, 0x11, 0x00


	//----- nvinfo : EIATTR_KPARAM_INFO
	.align		4
.L_11:
        /*0018*/ 	.byte	0x04, 0x17
        /*001a*/ 	.short	(.L_13 - .L_12)
.L_12:
        /*001c*/ 	.word	0x00000000
        /*0020*/ 	.short	0x0003
        /*0022*/ 	.short	0x0018
        /*0024*/ 	.byte	0x00, 0xf0, 0x11, 0x00


	//----- nvinfo : EIATTR_KPARAM_INFO
	.align		4
.L_13:
        /*0028*/ 	.byte	0x04, 0x17
        /*002a*/ 	.short	(.L_15 - .L_14)
.L_14:
        /*002c*/ 	.word	0x00000000
        /*0030*/ 	.short	0x0002
        /*0032*/ 	.short	0x0010
        /*0034*/ 	.byte	0x00, 0xf4, 0x21, 0x00


	//----- nvinfo : EIATTR_KPARAM_INFO
	.align		4
.L_15:
        /*0038*/ 	.byte	0x04, 0x17
        /*003a*/ 	.short	(.L_17 - .L_16)
.L_16:
        /*003c*/ 	.word	0x00000000
        /*0040*/ 	.short	0x0001
        /*0042*/ 	.short	0x0008
        /*0044*/ 	.byte	0x00, 0xf4, 0x21, 0x00


	//----- nvinfo : EIATTR_KPARAM_INFO
	.align		4
.L_17:
        /*0048*/ 	.byte	0x04, 0x17
        /*004a*/ 	.short	(.L_19 - .L_18)
.L_18:
        /*004c*/ 	.word	0x00000000
        /*0050*/ 	.short	0x0000
        /*0052*/ 	.short	0x0000
        /*0054*/ 	.byte	0x00, 0xf4, 0x21, 0x00


	//----- nvinfo : EIATTR_SPARSE_MMA_MASK
	.align		4
.L_19:
        /*0058*/ 	.byte	0x03, 0x50
        /*005a*/ 	.short	0x0000


	//----- nvinfo : EIATTR_MAXREG_COUNT
	.align		4
        /*005c*/ 	.byte	0x03, 0x1b
        /*005e*/ 	.short	0x00ff


	//----- nvinfo : EIATTR_EXIT_INSTR_OFFSETS
	.align		4
        /*0060*/ 	.byte	0x04, 0x1c
        /*0062*/ 	.short	(.L_21 - .L_20)


	//   ....[0]....
.L_20:
        /*0064*/ 	.word	0x00000720


	//   ....[1]....
        /*0068*/ 	.word	0x00000780


	//----- nvinfo : EIATTR_REQNTID
	.align		4
.L_21:
        /*006c*/ 	.byte	0x04, 0x10
        /*006e*/ 	.short	(.L_23 - .L_22)
.L_22:
        /*0070*/ 	.word	0x00000080
        /*0074*/ 	.word	0x00000001
        /*0078*/ 	.word	0x00000001


	//----- nvinfo : EIATTR_CBANK_PARAM_SIZE
	.align		4
.L_23:
        /*007c*/ 	.byte	0x03, 0x19
        /*007e*/ 	.short	0x0020


	//----- nvinfo : EIATTR_PARAM_CBANK
	.align		4
        /*0080*/ 	.byte	0x04, 0x0a
        /*0082*/ 	.short	(.L_25 - .L_24)
	.align		4
.L_24:
        /*0084*/ 	.word	index@(.nv.constant0.triton_poi_fused_convolution_relu_1)
        /*0088*/ 	.short	0x0210
        /*008a*/ 	.short	0x0020


	//----- nvinfo : EIATTR_SW_WAR
	.align		4
.L_25:
        /*008c*/ 	.byte	0x04, 0x36
        /*008e*/ 	.short	(.L_27 - .L_26)
.L_26:
        /*0090*/ 	.word	0x00000008
.L_27:


//--------------------- .nv.callgraph             --------------------------
	.section	.nv.callgraph,"",@"SHT_CUDA_CALLGRAPH"
	.align	4
	.sectionentsize	8
	.align		4
        /*0000*/ 	.word	0x00000000
	.align		4
        /*0004*/ 	.word	0xffffffff
	.align		4
        /*0008*/ 	.word	0x00000000
	.align		4
        /*000c*/ 	.word	0xfffffffe
	.align		4
        /*0010*/ 	.word	0x00000000
	.align		4
        /*0014*/ 	.word	0xfffffffd
	.align		4
        /*0018*/ 	.word	0x00000000
	.align		4
        /*001c*/ 	.word	0xfffffffc


//--------------------- .text.triton_poi_fused_convolution_relu_1 --------------------------
	.section	.text.triton_poi_fused_convolution_relu_1,"ax",@progbits
	.sectionflags	@"SHF_BARRIERS=1"
	.align	128
        .global         triton_poi_fused_convolution_relu_1
        .type           triton_poi_fused_convolution_relu_1,@function
        .size           triton_poi_fused_convolution_relu_1,(.L_x_1 - triton_poi_fused_convolution_relu_1)
        .other          triton_poi_fused_convolution_relu_1,@"STO_CUDA_ENTRY STV_DEFAULT"
triton_poi_fused_convolution_relu_1:
.text.triton_poi_fused_convolution_relu_1:
[----:B------:R-:W0:Y:S01]  /*0000*/  LDC R1, c[0x0][0x28] ;  /* 0x00000a00ff017b82 */ /* 0x000e220000000800 */
[----:B------:R-:W1:Y:S07]  /*0010*/  S2R R12, SR_TID.X ;  /* 0x00000000000c7919 */ /* 0x000e6e0000002100 */
[----:B------:R-:W2:Y:S01]  /*0020*/  LDC.64 R10, c[0x0][0x210] ;  /* 0x00008400ff0a7b82 */ /* 0x000ea20000000a00 */
[----:B------:R-:W-:Y:S01]  /*0030*/  IMAD.MOV.U32 R14, RZ, RZ, RZ ;  /* 0x000000ffff0e7224 */ /* 0x000fe200078e00ff */
[----:B------:R-:W-:Y:S01]  /*0040*/  ULDC.64 UR6, c[0x0][0x208] ;  /* 0x0000820000067ab9 */ /* 0x000fe20000000a00 */
[----:B------:R-:W3:Y:S01]  /*0050*/  S2R R2, SR_CTAID.Y ;  /* 0x0000000000027919 */ /* 0x000ee20000002600 */
[----:B------:R-:W4:Y:S04]  /*0060*/  S2R R4, SR_CTAID.X ;  /* 0x0000000000047919 */ /* 0x000f280000002500 */
[----:B------:R-:W5:Y:S01]  /*0070*/  LDC.64 R8, c[0x0][0x218] ;  /* 0x00008600ff087b82 */ /* 0x000f620000000a00 */
[----:B-1----:R-:W-:Y:S01]  /*0080*/  SHF.R.U32.HI R3, RZ, 0x3, R12 ;  /* 0x00000003ff037819 */ /* 0x002fe2000001160c */
[----:B------:R-:W-:-:S02]  /*0090*/  IMAD.SHL.U32 R13, R12, 0x4, RZ ;  /* 0x000000040c0d7824 */ /* 0x000fc400078e00ff */
[----:B---3--:R-:W-:Y:S01]  /*00a0*/  IMAD.SHL.U32 R2, R2, 0x20, RZ ;  /* 0x0000002002027824 */ /* 0x008fe200078e00ff */
[----:B------:R-:W-:-:S04]  /*00b0*/  SGXT.U32 R3, R3, 0x4 ;  /* 0x000000040303781a */ /* 0x000fc80000000000 */
[----:B------:R-:W-:Y:S02]  /*00c0*/  LOP3.LUT R5, R2, R3, RZ, 0xfc, !PT ;  /* 0x0000000302057212 */ /* 0x000fe400078efcff */
[----:B------:R-:W-:Y:S02]  /*00d0*/  LOP3.LUT R15, R2, 0x10, R3, 0xfe, !PT ;  /* 0x00000010020f7812 */ /* 0x000fe400078efe03 */
[C---:B------:R-:W-:Y:S01]  /*00e0*/  ISETP.GE.AND P0, PT, R5.reuse, 0x180, PT ;  /* 0x000001800500780c */ /* 0x040fe20003f06270 */
[----:B------:R-:W-:-:S04]  /*00f0*/  IMAD.HI R0, R5, 0x2aaaaaab, RZ ;  /* 0x2aaaaaab05007827 */ /* 0x000fc800078e02ff */
[----:B------:R-:W-:Y:S01]  /*0100*/  IMAD.HI R21, R15, 0x2aaaaaab, RZ ;  /* 0x2aaaaaab0f157827 */ /* 0x000fe200078e02ff */
[----:B------:R-:W-:-:S04]  /*0110*/  SHF.R.U32.HI R7, RZ, 0x1f, R0 ;  /* 0x0000001fff077819 */ /* 0x000fc80000011600 */
[----:B------:R-:W-:Y:S01]  /*0120*/  LEA.HI R6, R0, R7, RZ, 0x1c ;  /* 0x0000000700067211 */ /* 0x000fe200078fe0ff */
[----:B----4-:R-:W-:Y:S01]  /*0130*/  IMAD.SHL.U32 R0, R4, 0x20, RZ ;  /* 0x0000002004007824 */ /* 0x010fe200078e00ff */
[----:B------:R-:W-:-:S03]  /*0140*/  SHF.R.U32.HI R22, RZ, 0x1f, R21 ;  /* 0x0000001fff167819 */ /* 0x000fc60000011615 */
[----:B------:R-:W-:Y:S01]  /*0150*/  IMAD R19, R6, -0x60, R5 ;  /* 0xffffffa006137824 */ /* 0x000fe200078e0205 */
[----:B------:R-:W-:Y:S02]  /*0160*/  LOP3.LUT R20, R0, 0x1c, R13, 0xf8, !PT ;  /* 0x0000001c00147812 */ /* 0x000fe400078ef80d */
[----:B------:R-:W-:Y:S02]  /*0170*/  CS2R R6, SRZ ;  /* 0x0000000000067805 */ /* 0x000fe4000001ff00 */
[----:B------:R-:W-:Y:S01]  /*0180*/  LEA.HI R22, R21, R22, RZ, 0x1c ;  /* 0x0000001615167211 */ /* 0x000fe200078fe0ff */
[----:B-----5:R-:W-:-:S04]  /*0190*/  IMAD.WIDE R18, R19, 0x4, R8 ;  /* 0x0000000413127825 */ /* 0x020fc800078e0208 */
[----:B------:R-:W-:Y:S01]  /*01a0*/  IMAD R17, R5, 0x1000, R20 ;  /* 0x0000100005117824 */ /* 0x000fe200078e0214 */
[----:B------:R-:W-:Y:S01]  /*01b0*/  CS2R R4, SRZ ;  /* 0x0000000000047805 */ /* 0x000fe2000001ff00 */
[----:B------:R-:W3:Y:S02]  /*01c0*/  @!P0 LDG.E.EL R14, desc[UR6][R18.64] ;  /* 0x00000006120e8981 */ /* 0x000ee4000c2e1900 */
[----:B--2---:R-:W-:-:S05]  /*01d0*/  IMAD.WIDE R16, R17, 0x4, R10 ;  /* 0x0000000411107825 */ /* 0x004fca00078e020a */
[----:B------:R1:W3:Y:S01]  /*01e0*/  @!P0 LDG.E.EL.128 R4, desc[UR6][R16.64] ;  /* 0x0000000610048981 */ /* 0x0002e2000c2e1d00 */
[C---:B------:R-:W-:Y:S01]  /*01f0*/  ISETP.GE.AND P0, PT, R15.reuse, 0x180, PT ;  /* 0x000001800f00780c */ /* 0x040fe20003f06270 */
[----:B------:R-:W-:Y:S02]  /*0200*/  IMAD R21, R15, 0x1000, R20 ;  /* 0x000010000f157824 */ /* 0x000fe400078e0214 */
[----:B------:R-:W-:Y:S02]  /*0210*/  IMAD R23, R22, -0x60, R15 ;  /* 0xffffffa016177824 */ /* 0x000fe400078e020f */
[----:B------:R-:W-:Y:S01]  /*0220*/  IMAD.WIDE R20, R21, 0x4, R10 ;  /* 0x0000000415147825 */ /* 0x000fe200078e020a */
[----:B------:R-:W-:-:S03]  /*0230*/  CS2R R10, SRZ ;  /* 0x00000000000a7805 */ /* 0x000fc6000001ff00 */
[----:B------:R-:W-:Y:S01]  /*0240*/  IMAD.WIDE R22, R23, 0x4, R8 ;  /* 0x0000000417167825 */ /* 0x000fe200078e0208 */
[----:B------:R-:W-:-:S03]  /*0250*/  CS2R R8, SRZ ;  /* 0x0000000000087805 */ /* 0x000fc6000001ff00 */
[----:B------:R-:W-:-:S03]  /*0260*/  IMAD.MOV.U32 R15, RZ, RZ, RZ ;  /* 0x000000ffff0f7224 */ /* 0x000fc600078e00ff */
[----:B------:R2:W4:Y:S04]  /*0270*/  @!P0 LDG.E.EL.128 R8, desc[UR6][R20.64] ;  /* 0x0000000614088981 */ /* 0x000528000c2e1d00 */
[----:B------:R-:W4:Y:S01]  /*0280*/  @!P0 LDG.E.EL R15, desc[UR6][R22.64] ;  /* 0x00000006160f8981 */ /* 0x000f22000c2e1900 */
[----:B------:R-:W5:Y:S01]  /*0290*/  S2UR UR5, SR_CgaCtaId ;  /* 0x00000000000579c3 */ /* 0x000f620000008800 */
[----:B-1----:R-:W-:Y:S01]  /*02a0*/  IMAD.SHL.U32 R16, R12, 0x80, RZ ;  /* 0x000000800c107824 */ /* 0x002fe200078e00ff */
[----:B------:R-:W-:-:S04]  /*02b0*/  UMOV UR4, 0x400 ;  /* 0x0000040000047882 */ /* 0x000fc80000000000 */
[----:B------:R-:W-:-:S04]  /*02c0*/  LOP3.LUT R16, R16, 0x380, RZ, 0xc0, !PT ;  /* 0x0000038010107812 */ /* 0x000fc800078ec0ff */
[C---:B------:R-:W-:Y:S02]  /*02d0*/  LOP3.LUT R18, R16.reuse, R3, RZ, 0xfc, !PT ;  /* 0x0000000310127212 */ /* 0x040fe400078efcff */
[C---:B------:R-:W-:Y:S02]  /*02e0*/  LOP3.LUT R19, R16.reuse, 0x20, RZ, 0xfc, !PT ;  /* 0x0000002010137812 */ /* 0x040fe400078efcff */
[C---:B------:R-:W-:Y:S01]  /*02f0*/  LOP3.LUT R24, R16.reuse, 0x40, RZ, 0xfc, !PT ;  /* 0x0000004010187812 */ /* 0x040fe200078efcff */
[----:B0----5:R-:W-:Y:S01]  /*0300*/  UPRMT UR4, UR5, 0x654, UR4 ;  /* 0x0000065405047896 */ /* 0x021fe20008000004 */
[----:B------:R-:W-:-:S05]  /*0310*/  LOP3.LUT R25, R16, 0x60, RZ, 0xfc, !PT ;  /* 0x0000006010197812 */ /* 0x000fca00078efcff */
[----:B------:R-:W-:Y:S02]  /*0320*/  LEA.HI R17, R16, UR4, RZ, 0x1f ;  /* 0x0000000410117c11 */ /* 0x000fe4000f8ff8ff */
[----:B------:R-:W-:-:S03]  /*0330*/  LEA.HI R19, R19, UR4, RZ, 0x1f ;  /* 0x0000000413137c11 */ /* 0x000fc6000f8ff8ff */
[----:B------:R-:W-:Y:S01]  /*0340*/  IMAD R17, R18, 0x4, R17 ;  /* 0x0000000412117824 */ /* 0x000fe200078e0211 */
[----:B--2---:R-:W-:Y:S02]  /*0350*/  LEA.HI R21, R24, UR4, RZ, 0x1f ;  /* 0x0000000418157c11 */ /* 0x004fe4000f8ff8ff */
[----:B------:R-:W-:Y:S01]  /*0360*/  LEA.HI R25, R25, UR4, RZ, 0x1f ;  /* 0x0000000419197c11 */ /* 0x000fe2000f8ff8ff */
[C---:B------:R-:W-:Y:S02]  /*0370*/  IMAD R16, R18.reuse, 0x4, R19 ;  /* 0x0000000412107824 */ /* 0x040fe400078e0213 */
[C---:B------:R-:W-:Y:S02]  /*0380*/  IMAD R19, R18.reuse, 0x4, R21 ;  /* 0x0000000412137824 */ /* 0x040fe400078e0215 */
[----:B------:R-:W-:Y:S02]  /*0390*/  IMAD R18, R18, 0x4, R25 ;  /* 0x0000000412127824 */ /* 0x000fe400078e0219 */
[----:B------:R-:W-:-:S05]  /*03a0*/  IMAD.SHL.U32 R12, R12, 0x2, RZ ;  /* 0x000000020c0c7824 */ /* 0x000fca00078e00ff */
[----:B------:R-:W-:Y:S02]  /*03b0*/  LOP3.LUT R12, R12, 0xf0, RZ, 0xc0, !PT ;  /* 0x000000f00c0c7812 */ /* 0x000fe400078ec0ff */
[----:B------:R-:W-:Y:S02]  /*03c0*/  LOP3.LUT R2, R2, 0x1c, R13, 0xf8, !PT ;  /* 0x0000001c02027812 */ /* 0x000fe400078ef80d */
[C---:B---3--:R-:W-:Y:S01]  /*03d0*/  FSETP.GEU.AND P0, PT, R14.reuse, -R4, PT ;  /* 0x800000040e00720b */ /* 0x048fe20003f0e000 */
[C---:B------:R-:W-:Y:S01]  /*03e0*/  FADD R4, R14.reuse, R4 ;  /* 0x000000040e047221 */ /* 0x040fe20000000000 */
[C---:B------:R-:W-:Y:S01]  /*03f0*/  FSETP.GEU.AND P2, PT, R14.reuse, -R5, PT ;  /* 0x800000050e00720b */ /* 0x040fe20003f4e000 */
[C---:B------:R-:W-:Y:S01]  /*0400*/  FADD R5, R14.reuse, R5 ;  /* 0x000000050e057221 */ /* 0x040fe20000000000 */
[----:B------:R-:W-:Y:S02]  /*0410*/  FSETP.GEU.AND P1, PT, R14, -R6, PT ;  /* 0x800000060e00720b */ /* 0x000fe40003f2e000 */
[----:B------:R-:W-:-:S02]  /*0420*/  FSEL R4, R4, RZ, P0 ;  /* 0x000000ff04047208 */ /* 0x000fc40000000000 */
[C---:B------:R-:W-:Y:S01]  /*0430*/  FSETP.GEU.AND P0, PT, R14.reuse, -R7, PT ;  /* 0x800000070e00720b */ /* 0x040fe20003f0e000 */
[C---:B------:R-:W-:Y:S01]  /*0440*/  FADD R7, R14.reuse, R7 ;  /* 0x000000070e077221 */ /* 0x040fe20000000000 */
[----:B------:R-:W-:Y:S01]  /*0450*/  FADD R6, R14, R6 ;  /* 0x000000060e067221 */ /* 0x000fe20000000000 */
[----:B------:R-:W-:Y:S01]  /*0460*/  FSEL R5, R5, RZ, P2 ;  /* 0x000000ff05057208 */ /* 0x000fe20001000000 */
[----:B------:R0:W-:Y:S02]  /*0470*/  STS [R17], R4 ;  /* 0x0000000411007388 */ /* 0x0001e40000000800 */
[----:B------:R-:W-:Y:S02]  /*0480*/  FSEL R7, R7, RZ, P0 ;  /* 0x000000ff07077208 */ /* 0x000fe40000000000 */
[----:B------:R-:W-:Y:S02]  /*0490*/  FSEL R6, R6, RZ, P1 ;  /* 0x000000ff06067208 */ /* 0x000fe40000800000 */
[C---:B----4-:R-:W-:Y:S01]  /*04a0*/  FSETP.GEU.AND P3, PT, R15.reuse, -R8, PT ;  /* 0x800000080f00720b */ /* 0x050fe20003f6e000 */
[C---:B------:R-:W-:Y:S01]  /*04b0*/  FADD R8, R15.reuse, R8 ;  /* 0x000000080f087221 */ /* 0x040fe20000000000 */
[C---:B------:R-:W-:Y:S01]  /*04c0*/  FSETP.GEU.AND P2, PT, R15.reuse, -R9, PT ;  /* 0x800000090f00720b */ /* 0x040fe20003f4e000 */
[C---:B------:R-:W-:Y:S01]  /*04d0*/  FADD R9, R15.reuse, R9 ;  /* 0x000000090f097221 */ /* 0x040fe20000000000 */
[C---:B0-----:R-:W-:Y:S01]  /*04e0*/  FADD R4, R15.reuse, R10 ;  /* 0x0000000a0f047221 */ /* 0x041fe20000000000 */
[C---:B------:R-:W-:Y:S01]  /*04f0*/  FSETP.GEU.AND P0, PT, R15.reuse, -R11, PT ;  /* 0x8000000b0f00720b */ /* 0x040fe20003f0e000 */
[C---:B------:R-:W-:Y:S01]  /*0500*/  FADD R11, R15.reuse, R11 ;  /* 0x0000000b0f0b7221 */ /* 0x040fe20000000000 */
[----:B------:R-:W-:-:S02]  /*0510*/  FSETP.GEU.AND P1, PT, R15, -R10, PT ;  /* 0x8000000a0f00720b */ /* 0x000fc40003f2e000 */
[----:B------:R-:W-:Y:S01]  /*0520*/  FSEL R14, R8, RZ, P3 ;  /* 0x000000ff080e7208 */ /* 0x000fe20001800000 */
[----:B------:R0:W-:Y:S01]  /*0530*/  STS [R16+0x80], R5 ;  /* 0x0000800510007388 */ /* 0x0001e20000000800 */
[----:B------:R-:W-:Y:S02]  /*0540*/  FSEL R15, R9, RZ, P2 ;  /* 0x000000ff090f7208 */ /* 0x000fe40001000000 */
[----:B------:R-:W-:Y:S01]  /*0550*/  FSEL R20, R4, RZ, P1 ;  /* 0x000000ff04147208 */ /* 0x000fe20000800000 */
[----:B------:R-:W-:Y:S01]  /*0560*/  STS [R19+0x100], R6 ;  /* 0x0001000613007388 */ /* 0x000fe20000000800 */
[----:B------:R-:W-:Y:S01]  /*0570*/  FSEL R21, R11, RZ, P0 ;  /* 0x000000ff0b157208 */ /* 0x000fe20000000000 */
[----:B------:R-:W1:Y:S02]  /*0580*/  LDC.64 R8, c[0x0][0x220] ;  /* 0x00008800ff087b82 */ /* 0x000e640000000a00 */
[----:B------:R-:W-:Y:S04]  /*0590*/  STS [R18+0x180], R7 ;  /* 0x0001800712007388 */ /* 0x000fe80000000800 */
[----:B------:R-:W-:Y:S04]  /*05a0*/  STS [R17+0x40], R14 ;  /* 0x0000400e11007388 */ /* 0x000fe80000000800 */
[----:B------:R2:W-:Y:S04]  /*05b0*/  STS [R16+0xc0], R15 ;  /* 0x0000c00f10007388 */ /* 0x0005e80000000800 */
[----:B------:R-:W-:Y:S04]  /*05c0*/  STS [R19+0x140], R20 ;  /* 0x0001401413007388 */ /* 0x000fe80000000800 */
[----:B------:R-:W-:Y:S01]  /*05d0*/  STS [R18+0x1c0], R21 ;  /* 0x0001c01512007388 */ /* 0x000fe20000000800 */
[----:B------:R-:W-:Y:S01]  /*05e0*/  LOP3.LUT R10, R13, 0x1fc, RZ, 0xc0, !PT ;  /* 0x000001fc0d0a7812 */ /* 0x000fe200078ec0ff */
[----:B0-----:R-:W-:-:S04]  /*05f0*/  VIADD R5, R12, UR4 ;  /* 0x000000040c057c36 */ /* 0x001fc80008000000 */
[----:B------:R-:W-:Y:S01]  /*0600*/  IMAD R5, R10, 0x4, R5 ;  /* 0x000000040a057824 */ /* 0x000fe200078e0205 */
[----:B------:R-:W-:Y:S01]  /*0610*/  BAR.SYNC.DEFER_BLOCKING 0x0 ;  /* 0x0000000000007b1d */ /* 0x000fe20000010000 */
[----:B------:R-:W-:-:S05]  /*0620*/  IMAD.HI R11, R2, 0x2aaaaaab, RZ ;  /* 0x2aaaaaab020b7827 */ /* 0x000fca00078e02ff */
[----:B------:R-:W-:Y:S01]  /*0630*/  SHF.R.U32.HI R12, RZ, 0x1f, R11 ;  /* 0x0000001fff0c7819 */ /* 0x000fe2000001160b */
[----:B------:R-:W0:Y:S03]  /*0640*/  LDS.128 R4, [R5] ;  /* 0x0000000005047984 */ /* 0x000e260000000c00 */
[----:B------:R-:W-:Y:S02]  /*0650*/  LEA.HI.SX32 R11, R11, R12, 0x1c ;  /* 0x0000000c0b0b7211 */ /* 0x000fe400078fe2ff */
[----:B------:R-:W-:-:S03]  /*0660*/  LOP3.LUT R13, R10, 0x200, RZ, 0xfc, !PT ;  /* 0x000002000a0d7812 */ /* 0x000fc600078efcff */
[C---:B------:R-:W-:Y:S01]  /*0670*/  IMAD R12, R11.reuse, -0x60, R2 ;  /* 0xffffffa00b0c7824 */ /* 0x040fe200078e0202 */
[----:B------:R-:W-:Y:S02]  /*0680*/  ISETP.GE.AND P0, PT, R2, 0x180, PT ;  /* 0x000001800200780c */ /* 0x000fe40003f06270 */
[----:B------:R-:W-:Y:S01]  /*0690*/  SHF.R.U32.HI R13, RZ, 0x1, R13 ;  /* 0x00000001ff0d7819 */ /* 0x000fe2000001160d */
[----:B------:R-:W-:Y:S01]  /*06a0*/  IMAD R11, R11, 0x60000, R12 ;  /* 0x000600000b0b7824 */ /* 0x000fe200078e020c */
[----:B------:R-:W-:Y:S02]  /*06b0*/  LOP3.LUT R2, R0, R3, RZ, 0xfc, !PT ;  /* 0x0000000300027212 */ /* 0x000fe400078efcff */
[----:B------:R-:W-:-:S03]  /*06c0*/  LOP3.LUT R12, R13, 0x1f0, RZ, 0xc0, !PT ;  /* 0x000001f00d0c7812 */ /* 0x000fc600078ec0ff */
[----:B------:R-:W-:Y:S02]  /*06d0*/  IMAD R13, R2, 0x60, R11 ;  /* 0x00000060020d7824 */ /* 0x000fe400078e020b */
[----:B--2---:R-:W-:Y:S02]  /*06e0*/  VIADD R15, R12, UR4 ;  /* 0x000000040c0f7c36 */ /* 0x004fe40008000000 */
[----:B-1----:R-:W-:-:S04]  /*06f0*/  IMAD.WIDE R12, R13, 0x4, R8 ;  /* 0x000000040d0c7825 */ /* 0x002fc800078e0208 */
[----:B------:R-:W-:Y:S01]  /*0700*/  IMAD R15, R10, 0x4, R15 ;  /* 0x000000040a0f7824 */ /* 0x000fe200078e020f */
[----:B0-----:R0:W-:Y:S02]  /*0710*/  @!P0 STG.E.128 desc[UR6][R12.64], R4 ;  /* 0x000000040c008986 */ /* 0x0011e4000c101d06 */
[----:B0-----:R-:W-:Y:S05]  /*0720*/  @P0 EXIT ;  /* 0x000000000000094d */ /* 0x001fea0003800000 */
[----:B0-----:R-:W0:Y:S01]  /*0730*/  LDS.128 R4, [R15+0x800] ;  /* 0x000800000f047984 */ /* 0x001e220000000c00 */
[----:B------:R-:W-:-:S05]  /*0740*/  LOP3.LUT R0, R0, 0x10, R3, 0xfe, !PT ;  /* 0x0000001000007812 */ /* 0x000fca00078efe03 */
[----:B------:R-:W-:-:S04]  /*0750*/  IMAD R11, R0, 0x60, R11 ;  /* 0x00000060000b7824 */ /* 0x000fc800078e020b */
[----:B------:R-:W-:-:S05]  /*0760*/  IMAD.WIDE R8, R11, 0x4, R8 ;  /* 0x000000040b087825 */ /* 0x000fca00078e0208 */
[----:B0-----:R-:W-:Y:S01]  /*0770*/  STG.E.128 desc[UR6][R8.64], R4 ;  /* 0x0000000408007986 */ /* 0x001fe2000c101d06 */
[----:B------:R-:W-:Y:S05]  /*0780*/  EXIT ;  /* 0x000000000000794d */ /* 0x000fea0003800000 */
.L_x_0:
[----:B------:R-:W-:-:S00]  /*0790*/  BRA `(.L_x_0) ;  /* 0xfffffffc00fc7947 */ /* 0x000fc0000383ffff */
[----:B------:R-:W-:-:S00]  /*07a0*/  NOP ;  /* 0x0000000000007918 */ /* 0x000fc00000000000 */
        /* <DEDUP_REMOVED lines=13> */
.L_x_1:


//--------------------- .nv.shared.triton_poi_fused_convolution_relu_1 --------------------------
	.section	.nv.shared.triton_poi_fused_convolution_relu_1,"aw",@nobits
	.sectionflags	@""
	.align	16
	.zero		1024


//--------------------- .nv.constant0.triton_poi_fused_convolution_relu_1 --------------------------
	.section	.nv.constant0.triton_poi_fused_convolution_relu_1,"a",@progbits
	.sectionflags	@""
	.align	4
.nv.constant0.triton_poi_fused_convolution_relu_1:
	.zero		560
